	.headerflags	@"EF_CUDA_TEXMODE_UNIFIED EF_CUDA_64BIT_ADDRESS EF_CUDA_ACCELERATORS EF_CUDA_SM90 EF_CUDA_VIRTUAL_SM(EF_CUDA_SM90)"
	.elftype	@"ET_EXEC"


//--------------------- .nv.info                  --------------------------
	.section	.nv.info,"",@"SHT_CUDA_INFO"
	.align	4


	//----- nvinfo : EIATTR_REGCOUNT
	.align		4
        /*0000*/ 	.byte	0x04, 0x2f
        /*0002*/ 	.short	(.L_3 - .L_2)
	.align		4
.L_2:
        /*0004*/ 	.word	index@(triton_poi_fused__native_batch_norm_legit_no_training_constant_pad_nd_relu_10)
        /*0008*/ 	.word	0x00000030


	//----- nvinfo : EIATTR_MIN_STACK_SIZE
	.align		4
.L_3:
        /*000c*/ 	.byte	0x04, 0x12
        /*000e*/ 	.short	(.L_5 - .L_4)
	.align		4
.L_4:
        /*0010*/ 	.word	index@(triton_poi_fused__native_batch_norm_legit_no_training_constant_pad_nd_relu_10)
        /*0014*/ 	.word	0x00000000


	//----- nvinfo : EIATTR_FRAME_SIZE
	.align		4
.L_5:
        /*0018*/ 	.byte	0x04, 0x11
        /*001a*/ 	.short	(.L_7 - .L_6)
	.align		4
.L_6:
        /*001c*/ 	.word	index@(triton_poi_fused__native_batch_norm_legit_no_training_constant_pad_nd_relu_10)
        /*0020*/ 	.word	0x00000000


	//----- nvinfo : EIATTR_MIN_STACK_SIZE
	.align		4
.L_7:
        /*0024*/ 	.byte	0x04, 0x12
        /*0026*/ 	.short	(.L_9 - .L_8)
	.align		4
.L_8:
        /*0028*/ 	.word	index@(triton_poi_fused__native_batch_norm_legit_no_training_constant_pad_nd_relu_10)
        /*002c*/ 	.word	0x00000000
.L_9:


//--------------------- .nv.info.triton_poi_fused__native_batch_norm_legit_no_training_constant_pad_nd_relu_10 --------------------------
	.section	.nv.info.triton_poi_fused__native_batch_norm_legit_no_training_constant_pad_nd_relu_10,"",@"SHT_CUDA_INFO"
	.sectionflags	@""
	.align	4


	//----- nvinfo : EIATTR_CUDA_API_VERSION
	.align		4
        /*0000*/ 	.byte	0x04, 0x37
        /*0002*/ 	.short	(.L_11 - .L_10)
.L_10:
        /*0004*/ 	.word	0x0000007c


	//----- nvinfo : EIATTR_KPARAM_INFO
	.align		4
.L_11:
        /*0008*/ 	.byte	0x04, 0x17
        /*000a*/ 	.short	(.L_13 - .L_12)
.L_12:
        /*000c*/ 	.word	0x00000000
        /*0010*/ 	.short	0x0006
        /*0012*/ 	.short	0x0030
        /*0014*/ 	.byte	0x00, 0xf0, 0x11, 0x00


	//----- nvinfo : EIATTR_KPARAM_INFO
	.align		4
.L_13:
        /*0018*/ 	.byte	0x04, 0x17
        /*001a*/ 	.short	(.L_15 - .L_14)
.L_14:
        /*001c*/ 	.word	0x00000000
        /*0020*/ 	.short	0x0005
        /*0022*/ 	.short	0x0028
        /*0024*/ 	.byte	0x00, 0xf4, 0x21, 0x00


	//----- nvinfo : EIATTR_KPARAM_INFO
	.align		4
.L_15:
        /*0028*/ 	.byte	0x04, 0x17
        /*002a*/ 	.short	(.L_17 - .L_16)
.L_16:
        /*002c*/ 	.word	0x00000000
        /*0030*/ 	.short	0x0004
        /*0032*/ 	.short	0x0020
        /*0034*/ 	.byte	0x00, 0xf4, 0x21, 0x00


	//----- nvinfo : EIATTR_KPARAM_INFO
	.align		4
.L_17:
        /*0038*/ 	.byte	0x04, 0x17
        /*003a*/ 	.short	(.L_19 - .L_18)
.L_18:
        /*003c*/ 	.word	0x00000000
        /*0040*/ 	.short	0x0003
        /*0042*/ 	.short	0x0018
        /*0044*/ 	.byte	0x00, 0xf4, 0x21, 0x00


	//----- nvinfo : EIATTR_KPARAM_INFO
	.align		4
.L_19:
        /*0048*/ 	.byte	0x04, 0x17
        /*004a*/ 	.short	(.L_21 - .L_20)
.L_20:
        /*004c*/ 	.word	0x00000000
        /*0050*/ 	.short	0x0002
        /*0052*/ 	.short	0x0010
        /*0054*/ 	.byte	0x00, 0xf4, 0x21, 0x00


	//----- nvinfo : EIATTR_KPARAM_INFO
	.align		4
.L_21:
        /*0058*/ 	.byte	0x04, 0x17
        /*005a*/ 	.short	(.L_23 - .L_22)
.L_22:
        /*005c*/ 	.word	0x00000000
        /*0060*/ 	.short	0x0001
        /*0062*/ 	.short	0x0008
        /*0064*/ 	.byte	0x00, 0xf4, 0x21, 0x00


	//----- nvinfo : EIATTR_KPARAM_INFO
	.align		4
.L_23:
        /*0068*/ 	.byte	0x04, 0x17
        /*006a*/ 	.short	(.L_25 - .L_24)
.L_24:
        /*006c*/ 	.word	0x00000000
        /*0070*/ 	.short	0x0000
        /*0072*/ 	.short	0x0000
        /*0074*/ 	.byte	0x00, 0xf4, 0x21, 0x00


	//----- nvinfo : EIATTR_SPARSE_MMA_MASK
	.align		4
.L_25:
        /*0078*/ 	.byte	0x03, 0x50
        /*007a*/ 	.short	0x0000


	//----- nvinfo : EIATTR_MAXREG_COUNT
	.align		4
        /*007c*/ 	.byte	0x03, 0x1b
        /*007e*/ 	.short	0x00ff


	//----- nvinfo : EIATTR_EXIT_INSTR_OFFSETS
	.align		4
        /*0080*/ 	.byte	0x04, 0x1c
        /*0082*/ 	.short	(.L_27 - .L_26)


	//   ....[0]....
.L_26:
        /*0084*/ 	.word	0x00001490


	//----- nvinfo : EIATTR_REQNTID
	.align		4
.L_27:
        /*0088*/ 	.byte	0x04, 0x10
        /*008a*/ 	.short	(.L_29 - .L_28)
.L_28:
        /*008c*/ 	.word	0x00000080
        /*0090*/ 	.word	0x00000001
        /*0094*/ 	.word	0x00000001


	//----- nvinfo : EIATTR_CBANK_PARAM_SIZE
	.align		4
.L_29:
        /*0098*/ 	.byte	0x03, 0x19
        /*009a*/ 	.short	0x0034


	//----- nvinfo : EIATTR_PARAM_CBANK
	.align		4
        /*009c*/ 	.byte	0x04, 0x0a
        /*009e*/ 	.short	(.L_31 - .L_30)
	.align		4
.L_30:
        /*00a0*/ 	.word	index@(.nv.constant0.triton_poi_fused__native_batch_norm_legit_no_training_constant_pad_nd_relu_10)
        /*00a4*/ 	.short	0x0210
        /*00a6*/ 	.short	0x0034


	//----- nvinfo : EIATTR_SW_WAR
	.align		4
.L_31:
        /*00a8*/ 	.byte	0x04, 0x36
        /*00aa*/ 	.short	(.L_33 - .L_32)
.L_32:
        /*00ac*/ 	.word	0x00000008
.L_33:


//--------------------- .nv.callgraph             --------------------------
	.section	.nv.callgraph,"",@"SHT_CUDA_CALLGRAPH"
	.align	4
	.sectionentsize	8
	.align		4
        /*0000*/ 	.word	0x00000000
	.align		4
        /*0004*/ 	.word	0xffffffff
	.align		4
        /*0008*/ 	.word	0x00000000
	.align		4
        /*000c*/ 	.word	0xfffffffe
	.align		4
        /*0010*/ 	.word	0x00000000
	.align		4
        /*0014*/ 	.word	0xfffffffd
	.align		4
        /*0018*/ 	.word	0x00000000
	.align		4
        /*001c*/ 	.word	0xfffffffc


//--------------------- .nv.constant4             --------------------------
	.section	.nv.constant4,"a",@progbits
	.align	8
	.align		8
.nv.constant4:
        /*0000*/ 	.dword	_$_str
	.align		8
        /*0008*/ 	.dword	_$_str_$_2


//--------------------- .text.triton_poi_fused__native_batch_norm_legit_no_training_constant_pad_nd_relu_10 --------------------------
	.section	.text.triton_poi_fused__native_batch_norm_legit_no_training_constant_pad_nd_relu_10,"ax",@progbits
	.align	128
        .global         triton_poi_fused__native_batch_norm_legit_no_training_constant_pad_nd_relu_10
        .type           triton_poi_fused__native_batch_norm_legit_no_training_constant_pad_nd_relu_10,@function
        .size           triton_poi_fused__native_batch_norm_legit_no_training_constant_pad_nd_relu_10,(.L_x_1 - triton_poi_fused__native_batch_norm_legit_no_training_constant_pad_nd_relu_10)
        .other          triton_poi_fused__native_batch_norm_legit_no_training_constant_pad_nd_relu_10,@"STO_CUDA_ENTRY STV_DEFAULT"
triton_poi_fused__native_batch_norm_legit_no_training_constant_pad_nd_relu_10:
.text.triton_poi_fused__native_batch_norm_legit_no_training_constant_pad_nd_relu_10:
[----:B------:R-:W-:Y:S01]  /*0000*/  LDC R1, c[0x0][0x28] ;  /* 0x00000a00ff017b82 */ /* 0x000fe20000000800 */
[----:B------:R-:W1:Y:S01]  /*0010*/  S2R R0, SR_TID.X ;  /* 0x0000000000007919 */ /* 0x000e620000002100 */
[----:B------:R-:W-:Y:S01]  /*0020*/  IMAD.MOV.U32 R19, RZ, RZ, RZ ;  /* 0x000000ffff137224 */ /* 0x000fe200078e00ff */
[----:B------:R-:W-:Y:S01]  /*0030*/  CS2R R42, SRZ ;  /* 0x00000000002a7805 */ /* 0x000fe2000001ff00 */
[----:B------:R-:W-:Y:S01]  /*0040*/  ULDC.64 UR4, c[0x0][0x208] ;  /* 0x0000820000047ab9 */ /* 0x000fe20000000a00 */
[----:B------:R-:W2:Y:S01]  /*0050*/  S2R R3, SR_CTAID.X ;  /* 0x0000000000037919 */ /* 0x000ea20000002500 */
[----:B------:R-:W-:Y:S02]  /*0060*/  IMAD.MOV.U32 R37, RZ, RZ, RZ ;  /* 0x000000ffff257224 */ /* 0x000fe400078e00ff */
[----:B------:R-:W-:Y:S02]  /*0070*/  IMAD.MOV.U32 R41, RZ, RZ, RZ ;  /* 0x000000ffff297224 */ /* 0x000fe400078e00ff */
[----:B------:R-:W-:-:S02]  /*0080*/  IMAD.MOV.U32 R39, RZ, RZ, RZ ;  /* 0x000000ffff277224 */ /* 0x000fc400078e00ff */
[----:B------:R-:W-:Y:S01]  /*0090*/  IMAD.MOV.U32 R34, RZ, RZ, RZ ;  /* 0x000000ffff227224 */ /* 0x000fe200078e00ff */
[----:B------:R-:W-:Y:S02]  /*00a0*/  CS2R R16, SRZ ;  /* 0x0000000000107805 */ /* 0x000fe4000001ff00 */
[----:B------:R-:W-:Y:S01]  /*00b0*/  CS2R R20, SRZ ;  /* 0x0000000000147805 */ /* 0x000fe2000001ff00 */
[----:B------:R-:W-:Y:S01]  /*00c0*/  IMAD.MOV.U32 R24, RZ, RZ, RZ ;  /* 0x000000ffff187224 */ /* 0x000fe200078e00ff */
[----:B------:R-:W-:Y:S01]  /*00d0*/  ULDC.64 UR6, c[0x0][0x210] ;  /* 0x0000840000067ab9 */ /* 0x000fe20000000a00 */
[----:B-1----:R-:W-:-:S05]  /*00e0*/  IMAD.SHL.U32 R0, R0, 0x4, RZ ;  /* 0x0000000400007824 */ /* 0x002fca00078e00ff */
[----:B------:R-:W-:-:S05]  /*00f0*/  LOP3.LUT R0, R0, 0x1fc, RZ, 0xc0, !PT ;  /* 0x000001fc00007812 */ /* 0x000fca00078ec0ff */
[----:B--2---:R-:W-:-:S04]  /*0100*/  IMAD R0, R3, 0x400, R0 ;  /* 0x0000040003007824 */ /* 0x004fc800078e0200 */
[----:B------:R-:W-:-:S04]  /*0110*/  IMAD.HI R5, R0, 0x2aaaaaab, RZ ;  /* 0x2aaaaaab00057827 */ /* 0x000fc800078e02ff */
[----:B------:R-:W-:Y:S01]  /*0120*/  IMAD.HI R2, R0, 0x38e38e39, RZ ;  /* 0x38e38e3900027827 */ /* 0x000fe200078e02ff */
[----:B------:R-:W-:-:S03]  /*0130*/  SHF.R.S32.HI R6, RZ, 0x1, R5 ;  /* 0x00000001ff067819 */ /* 0x000fc60000011405 */
[----:B------:R-:W-:Y:S01]  /*0140*/  VIADD R4, R0, 0x200 ;  /* 0x0000020000047836 */ /* 0x000fe20000000000 */
[----:B------:R-:W-:Y:S02]  /*0150*/  SHF.R.U32.HI R3, RZ, 0x1f, R2 ;  /* 0x0000001fff037819 */ /* 0x000fe40000011602 */
[----:B------:R-:W-:Y:S01]  /*0160*/  LEA.HI R7, R5, R6, RZ, 0x1 ;  /* 0x0000000605077211 */ /* 0x000fe200078f08ff */
[----:B------:R-:W-:Y:S01]  /*0170*/  IMAD.HI R9, R4, 0x2aaaaaab, RZ ;  /* 0x2aaaaaab04097827 */ /* 0x000fe200078e02ff */
[----:B------:R-:W-:-:S03]  /*0180*/  LEA.HI.SX32 R40, R2, R3, 0x1b ;  /* 0x0000000302287211 */ /* 0x000fc600078fdaff */
[----:B------:R-:W-:Y:S01]  /*0190*/  IMAD.HI R5, R7, 0x2aaaaaab, RZ ;  /* 0x2aaaaaab07057827 */ /* 0x000fe200078e02ff */
[----:B------:R-:W-:-:S03]  /*01a0*/  SHF.R.S32.HI R10, RZ, 0x1, R9 ;  /* 0x00000001ff0a7819 */ /* 0x000fc60000011409 */
[----:B------:R-:W-:Y:S01]  /*01b0*/  IMAD.HI R8, R40, 0x2aaaaaab, RZ ;  /* 0x2aaaaaab28087827 */ /* 0x000fe200078e02ff */
[----:B------:R-:W-:Y:S02]  /*01c0*/  SHF.R.U32.HI R6, RZ, 0x1, R5 ;  /* 0x00000001ff067819 */ /* 0x000fe40000011605 */
[----:B------:R-:W-:Y:S01]  /*01d0*/  LEA.HI R11, R9, R10, RZ, 0x1 ;  /* 0x0000000a090b7211 */ /* 0x000fe200078f08ff */
[----:B------:R-:W-:Y:S01]  /*01e0*/  IMAD.HI R2, R4, 0x38e38e39, RZ ;  /* 0x38e38e3904027827 */ /* 0x000fe200078e02ff */
[----:B------:R-:W-:Y:S02]  /*01f0*/  SHF.R.U32.HI R9, RZ, 0x1, R8 ;  /* 0x00000001ff097819 */ /* 0x000fe40000011608 */
[----:B------:R-:W-:Y:S01]  /*0200*/  LEA.HI R6, R5, R6, RZ, 0x1 ;  /* 0x0000000605067211 */ /* 0x000fe200078f08ff */
[----:B------:R-:W-:Y:S01]  /*0210*/  IMAD.HI R10, R0, 0x4bda12f7, RZ ;  /* 0x4bda12f7000a7827 */ /* 0x000fe200078e02ff */
[----:B------:R-:W-:Y:S02]  /*0220*/  SHF.R.U32.HI R3, RZ, 0x1f, R2 ;  /* 0x0000001fff037819 */ /* 0x000fe40000011602 */
[----:B------:R-:W-:Y:S01]  /*0230*/  LEA.HI R9, R8, R9, RZ, 0x1 ;  /* 0x0000000908097211 */ /* 0x000fe200078f08ff */
[----:B------:R-:W-:Y:S01]  /*0240*/  IMAD.HI R8, R11, 0x2aaaaaab, RZ ;  /* 0x2aaaaaab0b087827 */ /* 0x000fe200078e02ff */
[----:B------:R-:W-:-:S02]  /*0250*/  LEA.HI.SX32 R18, R2, R3, 0x1b ;  /* 0x0000000302127211 */ /* 0x000fc400078fdaff */
[----:B------:R-:W1:Y:S01]  /*0260*/  LDC.64 R2, c[0x0][0x220] ;  /* 0x00008800ff027b82 */ /* 0x000e620000000a00 */
[----:B------:R-:W-:Y:S01]  /*0270*/  IMAD R5, R6, -0xc, R7 ;  /* 0xfffffff406057824 */ /* 0x000fe200078e0207 */
[----:B------:R-:W-:Y:S01]  /*0280*/  SHF.R.U32.HI R13, RZ, 0x1f, R10 ;  /* 0x0000001fff0d7819 */ /* 0x000fe2000001160a */
[----:B------:R-:W-:Y:S01]  /*0290*/  IMAD R40, R9, -0xc, R40 ;  /* 0xfffffff409287824 */ /* 0x000fe200078e0228 */
[----:B------:R-:W-:Y:S02]  /*02a0*/  SHF.R.U32.HI R9, RZ, 0x1, R8 ;  /* 0x00000001ff097819 */ /* 0x000fe40000011608 */
[----:B------:R-:W-:Y:S02]  /*02b0*/  LOP3.LUT R12, R5, 0xfffffffc, RZ, 0xc0, !PT ;  /* 0xfffffffc050c7812 */ /* 0x000fe400078ec0ff */
[----:B------:R-:W-:Y:S01]  /*02c0*/  LEA.HI.SX32 R14, R10, R13, 0x17 ;  /* 0x0000000d0a0e7211 */ /* 0x000fe200078fbaff */
[----:B------:R-:W-:Y:S01]  /*02d0*/  IMAD.HI R10, R18, 0x2aaaaaab, RZ ;  /* 0x2aaaaaab120a7827 */ /* 0x000fe200078e02ff */
[----:B------:R-:W-:-:S02]  /*02e0*/  LEA.HI R6, R8, R9, RZ, 0x1 ;  /* 0x0000000908067211 */ /* 0x000fc400078f08ff */
[----:B------:R-:W-:Y:S01]  /*02f0*/  ISETP.NE.AND P0, PT, R12, 0x4, PT ;  /* 0x000000040c00780c */ /* 0x000fe20003f05270 */
[----:B------:R-:W-:Y:S01]  /*0300*/  IMAD R8, R7, -0xc, R0 ;  /* 0xfffffff407087824 */ /* 0x000fe200078e0200 */
[----:B------:R-:W-:Y:S02]  /*0310*/  LOP3.LUT R9, R40, 0xfffffffc, RZ, 0xc0, !PT ;  /* 0xfffffffc28097812 */ /* 0x000fe400078ec0ff */
[----:B------:R-:W-:Y:S02]  /*0320*/  LEA.HI R12, R14, R14, RZ, 0x6 ;  /* 0x0000000e0e0c7211 */ /* 0x000fe400078f30ff */
[----:B------:R-:W-:Y:S01]  /*0330*/  ISETP.EQ.AND P0, PT, R9, 0x4, !P0 ;  /* 0x000000040900780c */ /* 0x000fe20004702270 */
[----:B------:R-:W-:Y:S01]  /*0340*/  IMAD R9, R6, -0xc, R11 ;  /* 0xfffffff406097824 */ /* 0x000fe200078e020b */
[----:B------:R-:W-:Y:S02]  /*0350*/  SHF.R.U32.HI R7, RZ, 0x1, R10 ;  /* 0x00000001ff077819 */ /* 0x000fe4000001160a */
[----:B------:R-:W-:-:S02]  /*0360*/  LOP3.LUT R27, R12, 0xffffffc0, RZ, 0xc0, !PT ;  /* 0xffffffc00c1b7812 */ /* 0x000fc400078ec0ff */
[----:B------:R-:W-:Y:S02]  /*0370*/  ISETP.EQ.AND P0, PT, R8, 0x4, P0 ;  /* 0x000000040800780c */ /* 0x000fe40000702270 */
[----:B------:R-:W-:Y:S01]  /*0380*/  LEA.HI R7, R10, R7, RZ, 0x1 ;  /* 0x000000070a077211 */ /* 0x000fe200078f08ff */
[----:B------:R-:W-:Y:S01]  /*0390*/  IMAD.IADD R27, R14, 0x1, -R27 ;  /* 0x000000010e1b7824 */ /* 0x000fe200078e0a1b */
[----:B------:R-:W-:Y:S01]  /*03a0*/  LOP3.LUT R6, R9, 0xfffffffc, RZ, 0xc0, !PT ;  /* 0xfffffffc09067812 */ /* 0x000fe200078ec0ff */
[----:B------:R-:W-:-:S03]  /*03b0*/  IMAD.HI R10, R4, 0x4bda12f7, RZ ;  /* 0x4bda12f7040a7827 */ /* 0x000fc600078e02ff */
[----:B------:R-:W-:Y:S01]  /*03c0*/  ISETP.NE.AND P1, PT, R6, 0x4, PT ;  /* 0x000000040600780c */ /* 0x000fe20003f25270 */
[----:B------:R-:W-:Y:S01]  /*03d0*/  IMAD R18, R7, -0xc, R18 ;  /* 0xfffffff407127824 */ /* 0x000fe200078e0212 */
[----:B------:R-:W-:Y:S01]  /*03e0*/  SHF.R.U32.HI R13, RZ, 0x1f, R10 ;  /* 0x0000001fff0d7819 */ /* 0x000fe2000001160a */
[----:B-1----:R-:W-:-:S03]  /*03f0*/  IMAD.WIDE R6, R27, 0x4, R2 ;  /* 0x000000041b067825 */ /* 0x002fc600078e0202 */
[----:B------:R-:W-:Y:S02]  /*0400*/  LOP3.LUT R12, R18, 0xfffffffc, RZ, 0xc0, !PT ;  /* 0xfffffffc120c7812 */ /* 0x000fe400078ec0ff */
[----:B------:R-:W2:Y:S01]  /*0410*/  @P0 LDG.E.EL R19, desc[UR4][R6.64] ;  /* 0x0000000406130981 */ /* 0x000ea2000c2e1900 */
[----:B------:R-:W-:Y:S01]  /*0420*/  LEA.HI.SX32 R15, R10, R13, 0x17 ;  /* 0x0000000d0a0f7211 */ /* 0x000fe200078fbaff */
[----:B------:R-:W-:Y:S01]  /*0430*/  IMAD R4, R11, -0xc, R4 ;  /* 0xfffffff40b047824 */ /* 0x000fe200078e0204 */
[----:B------:R-:W-:Y:S01]  /*0440*/  ISETP.EQ.AND P1, PT, R12, 0x4, !P1 ;  /* 0x000000040c00780c */ /* 0x000fe20004f22270 */
[----:B------:R-:W3:Y:S01]  /*0450*/  @P0 LDG.E.EL R42, desc[UR4][R6.64] ;  /* 0x00000004062a0981 */ /* 0x000ee2000c2e1900 */
[----:B------:R-:W-:Y:S02]  /*0460*/  LEA.HI R10, R15, R15, RZ, 0x6 ;  /* 0x0000000f0f0a7211 */ /* 0x000fe400078f30ff */
[----:B------:R-:W-:Y:S01]  /*0470*/  ISETP.EQ.AND P1, PT, R4, 0x4, P1 ;  /* 0x000000040400780c */ /* 0x000fe20000f22270 */
[----:B------:R-:W4:Y:S01]  /*0480*/  @P0 LDG.E.EL R37, desc[UR4][R6.64] ;  /* 0x0000000406250981 */ /* 0x000f22000c2e1900 */
[----:B------:R-:W-:-:S03]  /*0490*/  LOP3.LUT R10, R10, 0xffffffc0, RZ, 0xc0, !PT ;  /* 0xffffffc00a0a7812 */ /* 0x000fc600078ec0ff */
[----:B------:R-:W5:Y:S02]  /*04a0*/  @P0 LDG.E.EL R41, desc[UR4][R6.64] ;  /* 0x0000000406290981 */ /* 0x000f64000c2e1900 */
[----:B------:R-:W-:Y:S02]  /*04b0*/  IMAD.IADD R25, R15, 0x1, -R10 ;  /* 0x000000010f197824 */ /* 0x000fe400078e0a0a */
[----:B------:R-:W-:Y:S01]  /*04c0*/  IMAD.SHL.U32 R14, R14, 0x40, RZ ;  /* 0x000000400e0e7824 */ /* 0x000fe200078e00ff */
[----:B------:R-:W1:Y:S01]  /*04d0*/  LDC.64 R10, c[0x0][0x218] ;  /* 0x00008600ff0a7b82 */ /* 0x000e620000000a00 */
[----:B------:R-:W-:-:S05]  /*04e0*/  IMAD.WIDE R12, R25, 0x4, R2 ;  /* 0x00000004190c7825 */ /* 0x000fca00078e0202 */
[----:B------:R-:W5:Y:S04]  /*04f0*/  @P1 LDG.E.EL R39, desc[UR4][R12.64] ;  /* 0x000000040c271981 */ /* 0x000f68000c2e1900 */
[----:B------:R-:W5:Y:S04]  /*0500*/  @P1 LDG.E.EL R43, desc[UR4][R12.64] ;  /* 0x000000040c2b1981 */ /* 0x000f68000c2e1900 */
[----:B------:R-:W5:Y:S01]  /*0510*/  @P1 LDG.E.EL R34, desc[UR4][R12.64] ;  /* 0x000000040c221981 */ /* 0x000f62000c2e1900 */
[----:B------:R-:W-:Y:S02]  /*0520*/  IMAD.SHL.U32 R5, R5, 0x4, RZ ;  /* 0x0000000405057824 */ /* 0x000fe400078e00ff */
[----:B------:R-:W-:-:S02]  /*0530*/  IMAD.SHL.U32 R15, R15, 0x40, RZ ;  /* 0x000000400f0f7824 */ /* 0x000fc400078e00ff */
[----:B------:R-:W-:Y:S01]  /*0540*/  IMAD.SHL.U32 R9, R9, 0x4, RZ ;  /* 0x0000000409097824 */ /* 0x000fe200078e00ff */
[--C-:B------:R-:W-:Y:S01]  /*0550*/  SHF.R.S32.HI R3, RZ, 0x1f, R14.reuse ;  /* 0x0000001fff037819 */ /* 0x100fe2000001140e */
[----:B------:R1:W5:Y:S01]  /*0560*/  @P1 LDG.E.EL R16, desc[UR4][R12.64] ;  /* 0x000000040c101981 */ /* 0x000362000c2e1900 */
[----:B------:R-:W-:Y:S02]  /*0570*/  IADD3 R38, P2, P3, R5, R8, R14 ;  /* 0x0000000805267210 */ /* 0x000fe40007b5e00e */
[--C-:B------:R-:W-:Y:S02]  /*0580*/  SHF.R.S32.HI R2, RZ, 0x1f, R15.reuse ;  /* 0x0000001fff027819 */ /* 0x100fe4000001140f */
[----:B------:R-:W-:Y:S02]  /*0590*/  IADD3 R33, P4, P5, R9, R4, R15 ;  /* 0x0000000409217210 */ /* 0x000fe40007d9e00f */
[----:B------:R-:W1:Y:S08]  /*05a0*/  LDC.64 R14, c[0x0][0x228] ;  /* 0x00008a00ff0e7b82 */ /* 0x000e700000000a00 */
[----:B01----:R-:W0:Y:S01]  /*05b0*/  LDC.64 R12, c[0x0][0x230] ;  /* 0x00008c00ff0c7b82 */ /* 0x003e220000000a00 */
[----:B------:R-:W-:-:S02]  /*05c0*/  SHF.R.S32.HI R8, RZ, 0x1f, R8 ;  /* 0x0000001fff087819 */ /* 0x000fc40000011408 */
[----:B------:R-:W-:Y:S02]  /*05d0*/  SHF.R.S32.HI R4, RZ, 0x1f, R4 ;  /* 0x0000001fff047819 */ /* 0x000fe40000011404 */
[----:B------:R-:W-:Y:S02]  /*05e0*/  SHF.R.S32.HI R36, RZ, 0x1f, R5 ;  /* 0x0000001fff247819 */ /* 0x000fe40000011405 */
[----:B------:R-:W-:Y:S02]  /*05f0*/  SHF.R.S32.HI R35, RZ, 0x1f, R9 ;  /* 0x0000001fff237819 */ /* 0x000fe40000011409 */
[----:B------:R-:W-:Y:S02]  /*0600*/  IADD3.X R36, R36, R8, R3, P2, P3 ;  /* 0x0000000824247210 */ /* 0x000fe400017e6403 */
[----:B------:R-:W-:Y:S02]  /*0610*/  IADD3.X R35, R35, R4, R2, P4, P5 ;  /* 0x0000000423237210 */ /* 0x000fe400027ea402 */
[----:B------:R-:W-:-:S02]  /*0620*/  CS2R R2, SRZ ;  /* 0x0000000000027805 */ /* 0x000fc4000001ff00 */
[----:B------:R-:W-:Y:S02]  /*0630*/  CS2R R4, SRZ ;  /* 0x0000000000047805 */ /* 0x000fe4000001ff00 */
[----:B------:R-:W-:Y:S01]  /*0640*/  CS2R R6, SRZ ;  /* 0x0000000000067805 */ /* 0x000fe2000001ff00 */
[----:B------:R-:W-:Y:S01]  /*0650*/  IMAD.WIDE R22, R27, 0x4, R10 ;  /* 0x000000041b167825 */ /* 0x000fe200078e020a */
[----:B------:R-:W-:-:S03]  /*0660*/  CS2R R8, SRZ ;  /* 0x0000000000087805 */ /* 0x000fc6000001ff00 */
[----:B------:R-:W-:Y:S01]  /*0670*/  IMAD.WIDE R28, R25, 0x4, R10 ;  /* 0x00000004191c7825 */ /* 0x000fe200078e020a */
[----:B------:R-:W5:Y:S03]  /*0680*/  @P0 LDG.E.EL R2, desc[UR4][R22.64] ;  /* 0x0000000416020981 */ /* 0x000f66000c2e1900 */
[--C-:B------:R-:W-:Y:S01]  /*0690*/  IMAD.WIDE R30, R27, 0x4, R14.reuse ;  /* 0x000000041b1e7825 */ /* 0x100fe200078e020e */
[----:B------:R-:W5:Y:S03]  /*06a0*/  @P0 LDG.E.EL R17, desc[UR4][R22.64] ;  /* 0x0000000416110981 */ /* 0x000f66000c2e1900 */
[----:B------:R-:W-:Y:S01]  /*06b0*/  IMAD.WIDE R44, R25, 0x4, R14 ;  /* 0x00000004192c7825 */ /* 0x000fe200078e020e */
[----:B------:R-:W5:Y:S03]  /*06c0*/  @P0 LDG.E.EL R3, desc[UR4][R22.64] ;  /* 0x0000000416030981 */ /* 0x000f66000c2e1900 */
[----:B0-----:R-:W-:Y:S01]  /*06d0*/  IMAD.WIDE R14, R27, 0x4, R12 ;  /* 0x000000041b0e7825 */ /* 0x001fe200078e020c */
[----:B------:R0:W5:Y:S01]  /*06e0*/  @P0 LDG.E.EL R4, desc[UR4][R22.64] ;  /* 0x0000000416040981 */ /* 0x000162000c2e1900 */
[----:B------:R-:W-:-:S02]  /*06f0*/  CS2R R26, SRZ ;  /* 0x00000000001a7805 */ /* 0x000fc4000001ff00 */
[----:B------:R-:W-:Y:S01]  /*0700*/  IMAD.WIDE R12, R25, 0x4, R12 ;  /* 0x00000004190c7825 */ /* 0x000fe200078e020c */
[----:B------:R-:W5:Y:S03]  /*0710*/  @P1 LDG.E.EL R5, desc[UR4][R28.64] ;  /* 0x000000041c051981 */ /* 0x000f66000c2e1900 */
[----:B------:R-:W-:Y:S01]  /*0720*/  IMAD.MOV.U32 R25, RZ, RZ, RZ ;  /* 0x000000ffff197224 */ /* 0x000fe200078e00ff */
[----:B------:R-:W5:Y:S01]  /*0730*/  @P1 LDG.E.EL R6, desc[UR4][R28.64] ;  /* 0x000000041c061981 */ /* 0x000f62000c2e1900 */
[----:B0-----:R-:W-:-:S03]  /*0740*/  CS2R R22, SRZ ;  /* 0x0000000000167805 */ /* 0x001fc6000001ff00 */
[----:B------:R-:W5:Y:S04]  /*0750*/  @P1 LDG.E.EL R7, desc[UR4][R28.64] ;  /* 0x000000041c071981 */ /* 0x000f68000c2e1900 */
[----:B------:R0:W5:Y:S04]  /*0760*/  @P1 LDG.E.EL R8, desc[UR4][R28.64] ;  /* 0x000000041c081981 */ /* 0x000168000c2e1900 */
[----:B------:R-:W5:Y:S04]  /*0770*/  @P1 LDG.E.EL R21, desc[UR4][R44.64] ;  /* 0x000000042c151981 */ /* 0x000f68000c2e1900 */
[----:B------:R-:W5:Y:S01]  /*0780*/  @P1 LDG.E.EL R22, desc[UR4][R44.64] ;  /* 0x000000042c161981 */ /* 0x000f62000c2e1900 */
[----:B0-----:R-:W-:-:S03]  /*0790*/  CS2R R28, SRZ ;  /* 0x00000000001c7805 */ /* 0x001fc6000001ff00 */
[----:B------:R-:W5:Y:S04]  /*07a0*/  @P1 LDG.E.EL R23, desc[UR4][R44.64] ;  /* 0x000000042c171981 */ /* 0x000f68000c2e1900 */
[----:B------:R-:W5:Y:S04]  /*07b0*/  @P1 LDG.E.EL R24, desc[UR4][R44.64] ;  /* 0x000000042c181981 */ /* 0x000f68000c2e1900 */
[----:B------:R-:W5:Y:S04]  /*07c0*/  @P0 LDG.E.EL R25, desc[UR4][R14.64] ;  /* 0x000000040e190981 */ /* 0x000f68000c2e1900 */
[----:B------:R-:W5:Y:S04]  /*07d0*/  @P0 LDG.E.EL R26, desc[UR4][R14.64] ;  /* 0x000000040e1a0981 */ /* 0x000f68000c2e1900 */
[----:B------:R-:W5:Y:S04]  /*07e0*/  @P0 LDG.E.EL R27, desc[UR4][R14.64] ;  /* 0x000000040e1b0981 */ /* 0x000f68000c2e1900 */
[----:B------:R-:W5:Y:S01]  /*07f0*/  @P0 LDG.E.EL R28, desc[UR4][R14.64] ;  /* 0x000000040e1c0981 */ /* 0x000f62000c2e1900 */
[----:B------:R-:W-:Y:S01]  /*0800*/  CS2R R10, SRZ ;  /* 0x00000000000a7805 */ /* 0x000fe2000001ff00 */
[----:B------:R-:W-:-:S02]  /*0810*/  IMAD.MOV.U32 R32, RZ, RZ, RZ ;  /* 0x000000ffff207224 */ /* 0x000fc400078e00ff */
[----:B------:R-:W5:Y:S04]  /*0820*/  @P0 LDG.E.EL R9, desc[UR4][R30.64] ;  /* 0x000000041e090981 */ /* 0x000f68000c2e1900 */
[----:B------:R-:W5:Y:S04]  /*0830*/  @P0 LDG.E.EL R10, desc[UR4][R30.64] ;  /* 0x000000041e0a0981 */ /* 0x000f68000c2e1900 */
[----:B------:R-:W5:Y:S04]  /*0840*/  @P0 LDG.E.EL R11, desc[UR4][R30.64] ;  /* 0x000000041e0b0981 */ /* 0x000f68000c2e1900 */
[----:B------:R0:W5:Y:S04]  /*0850*/  @P0 LDG.E.EL R20, desc[UR4][R30.64] ;  /* 0x000000041e140981 */ /* 0x000168000c2e1900 */
[----:B------:R-:W5:Y:S04]  /*0860*/  @P1 LDG.E.EL R29, desc[UR4][R12.64] ;  /* 0x000000040c1d1981 */ /* 0x000f68000c2e1900 */
[----:B------:R-:W5:Y:S01]  /*0870*/  @P1 LDG.E.EL R32, desc[UR4][R12.64] ;  /* 0x000000040c201981 */ /* 0x000f62000c2e1900 */
[----:B0-----:R-:W-:-:S06]  /*0880*/  CS2R R30, SRZ ;  /* 0x00000000001e7805 */ /* 0x001fcc000001ff00 */
[----:B------:R-:W5:Y:S04]  /*0890*/  @P1 LDG.E.EL R30, desc[UR4][R12.64] ;  /* 0x000000040c1e1981 */ /* 0x000f68000c2e1900 */
[----:B------:R0:W5:Y:S02]  /*08a0*/  @P1 LDG.E.EL R31, desc[UR4][R12.64] ;  /* 0x000000040c1f1981 */ /* 0x000164000c2e1900 */
[----:B0-----:R-:W-:-:S05]  /*08b0*/  IMAD.SHL.U32 R13, R40, 0x10, RZ ;  /* 0x00000010280d7824 */ /* 0x001fca00078e00ff */
[----:B------:R-:W-:-:S04]  /*08c0*/  IADD3 R12, P5, R13, R38, RZ ;  /* 0x000000260d0c7210 */ /* 0x000fc80007fbe0ff */
[----:B------:R-:W-:Y:S01]  /*08d0*/  LEA.HI.X.SX32 R13, R13, R36, 0x1, P5 ;  /* 0x000000240d0d7211 */ /* 0x000fe200028f0eff */
[----:B------:R-:W-:Y:S01]  /*08e0*/  IMAD.SHL.U32 R18, R18, 0x10, RZ ;  /* 0x0000001012127824 */ /* 0x000fe200078e00ff */
[----:B--2---:R-:W-:Y:S02]  /*08f0*/  SEL R19, R19, RZ, P0 ;  /* 0x000000ff13137207 */ /* 0x004fe40000000000 */
[----:B---3--:R-:W-:-:S03]  /*0900*/  SEL R42, R42, RZ, P0 ;  /* 0x000000ff2a2a7207 */ /* 0x008fc60000000000 */
[----:B------:R-:W-:Y:S02]  /*0910*/  FADD R44, R19, 9.9999997473787516356e-06 ;  /* 0x3727c5ac132c7421 */ /* 0x000fe40000000000 */
[----:B------:R-:W-:Y:S01]  /*0920*/  FADD R15, R42, 9.9999997473787516356e-06 ;  /* 0x3727c5ac2a0f7421 */ /* 0x000fe20000000000 */
[----:B----4-:R-:W-:-:S03]  /*0930*/  SEL R19, R37, RZ, P0 ;  /* 0x000000ff25137207 */ /* 0x010fc60000000000 */
[----:B------:R-:W0:Y:S08]  /*0940*/  MUFU.SQRT R44, R44 ;  /* 0x0000002c002c7308 */ /* 0x000e300000002000 */
[----:B------:R-:W1:Y:S01]  /*0950*/  MUFU.SQRT R37, R15 ;  /* 0x0000000f00257308 */ /* 0x000e620000002000 */
[----:B------:R-:W-:Y:S01]  /*0960*/  FADD R19, R19, 9.9999997473787516356e-06 ;  /* 0x3727c5ac13137421 */ /* 0x000fe20000000000 */
[----:B-----5:R-:W-:-:S06]  /*0970*/  SEL R14, R41, RZ, P0 ;  /* 0x000000ff290e7207 */ /* 0x020fcc0000000000 */
[----:B------:R-:W2:Y:S01]  /*0980*/  MUFU.SQRT R19, R19 ;  /* 0x0000001300137308 */ /* 0x000ea20000002000 */
[C---:B0-----:R-:W-:Y:S02]  /*0990*/  FSETP.GT.AND P2, PT, R44.reuse, 8.50705917302346158658e+37, PT ;  /* 0x7e8000002c00780b */ /* 0x041fe40003f44000 */
[C---:B-1----:R-:W-:Y:S02]  /*09a0*/  FSETP.GT.AND P6, PT, R37.reuse, 8.50705917302346158658e+37, PT ;  /* 0x7e8000002500780b */ /* 0x042fe40003fc4000 */
[----:B------:R-:W-:Y:S02]  /*09b0*/  FSETP.GEU.AND P4, PT, R37, 1.175494350822287508e-38, PT ;  /* 0x008000002500780b */ /* 0x000fe40003f8e000 */
[----:B------:R-:W-:Y:S01]  /*09c0*/  FSETP.GEU.AND P3, PT, R44, 1.175494350822287508e-38, PT ;  /* 0x008000002c00780b */ /* 0x000fe20003f6e000 */
[----:B------:R-:W-:Y:S01]  /*09d0*/  FADD R14, R14, 9.9999997473787516356e-06 ;  /* 0x3727c5ac0e0e7421 */ /* 0x000fe20000000000 */
[----:B------:R-:W-:Y:S02]  /*09e0*/  SEL R39, R39, RZ, P1 ;  /* 0x000000ff27277207 */ /* 0x000fe40000800000 */
[----:B------:R-:W-:Y:S01]  /*09f0*/  SEL R41, R43, RZ, P1 ;  /* 0x000000ff2b297207 */ /* 0x000fe20000800000 */
[----:B------:R-:W-:-:S02]  /*0a00*/  IMAD.MOV.U32 R43, RZ, RZ, 0x3e800000 ;  /* 0x3e800000ff2b7424 */ /* 0x000fc400078e00ff */
[----:B------:R-:W-:Y:S01]  /*0a10*/  @P2 FMUL R44, R44, 0.25 ;  /* 0x3e8000002c2c2820 */ /* 0x000fe20000400000 */
[----:B--2---:R-:W-:Y:S01]  /*0a20*/  FSETP.GT.AND P5, PT, R19, 8.50705917302346158658e+37, PT ;  /* 0x7e8000001300780b */ /* 0x004fe20003fa4000 */
[----:B------:R-:W-:Y:S01]  /*0a30*/  @P6 FMUL R37, R37, 0.25 ;  /* 0x3e80000025256820 */ /* 0x000fe20000400000 */
[----:B------:R-:W0:Y:S01]  /*0a40*/  MUFU.SQRT R14, R14 ;  /* 0x0000000e000e7308 */ /* 0x000e220000002000 */
[----:B------:R-:W-:Y:S01]  /*0a50*/  FADD R39, R39, 9.9999997473787516356e-06 ;  /* 0x3727c5ac27277421 */ /* 0x000fe20000000000 */
[----:B------:R-:W-:Y:S01]  /*0a60*/  FSEL R36, R43, 1, P2 ;  /* 0x3f8000002b247808 */ /* 0x000fe20001000000 */
[----:B------:R-:W-:Y:S01]  /*0a70*/  @!P4 FMUL R37, R37, 16777216 ;  /* 0x4b8000002525c820 */ /* 0x000fe20000400000 */
[----:B------:R-:W-:Y:S01]  /*0a80*/  @!P3 FMUL R44, R44, 16777216 ;  /* 0x4b8000002c2cb820 */ /* 0x000fe20000400000 */
[----:B------:R-:W-:-:S03]  /*0a90*/  FSETP.GEU.AND P2, PT, R19, 1.175494350822287508e-38, PT ;  /* 0x008000001300780b */ /* 0x000fc60003f4e000 */
[----:B------:R-:W-:Y:S01]  /*0aa0*/  MUFU.SQRT R15, R39 ;  /* 0x00000027000f7308 */ /* 0x000fe20000002000 */
[----:B------:R-:W-:Y:S01]  /*0ab0*/  @!P3 FMUL R36, R36, 16777216 ;  /* 0x4b8000002424b820 */ /* 0x000fe20000400000 */
[----:B------:R-:W-:Y:S02]  /*0ac0*/  IADD3 R42, P3, R18, R33, RZ ;  /* 0x00000021122a7210 */ /* 0x000fe40007f7e0ff */
[----:B------:R-:W-:-:S04]  /*0ad0*/  SEL R34, R34, RZ, P1 ;  /* 0x000000ff22227207 */ /* 0x000fc80000800000 */
[----:B------:R-:W1:Y:S01]  /*0ae0*/  MUFU.RCP R39, R44 ;  /* 0x0000002c00277308 */ /* 0x000e620000001000 */
[----:B------:R-:W-:Y:S01]  /*0af0*/  @P5 FMUL R19, R19, 0.25 ;  /* 0x3e80000013135820 */ /* 0x000fe20000400000 */
[----:B------:R-:W-:-:S06]  /*0b00*/  LEA.HI.X.SX32 R35, R18, R35, 0x1, P3 ;  /* 0x0000002312237211 */ /* 0x000fcc00018f0eff */
[----:B------:R-:W2:Y:S01]  /*0b10*/  MUFU.RCP R37, R37 ;  /* 0x0000002500257308 */ /* 0x000ea20000001000 */
[----:B------:R-:W-:Y:S01]  /*0b20*/  FSEL R18, R43, 1, P6 ;  /* 0x3f8000002b127808 */ /* 0x000fe20003000000 */
[----:B------:R-:W-:Y:S01]  /*0b30*/  FADD R34, R34, 9.9999997473787516356e-06 ;  /* 0x3727c5ac22227421 */ /* 0x000fe20000000000 */
[----:B------:R-:W-:Y:S01]  /*0b40*/  FADD R41, R41, 9.9999997473787516356e-06 ;  /* 0x3727c5ac29297421 */ /* 0x000fe20000000000 */
[----:B0-----:R-:W-:Y:S01]  /*0b50*/  FSETP.GT.AND P3, PT, R14, 8.50705917302346158658e+37, PT ;  /* 0x7e8000000e00780b */ /* 0x001fe20003f64000 */
[----:B------:R-:W-:Y:S01]  /*0b60*/  @!P2 FMUL R19, R19, 16777216 ;  /* 0x4b8000001313a820 */ /* 0x000fe20000400000 */
[----:B------:R-:W-:Y:S01]  /*0b70*/  @!P4 FMUL R18, R18, 16777216 ;  /* 0x4b8000001212c820 */ /* 0x000fe20000400000 */
[----:B------:R-:W-:Y:S01]  /*0b80*/  FSETP.GEU.AND P4, PT, R14, 1.175494350822287508e-38, PT ;  /* 0x008000000e00780b */ /* 0x000fe20003f8e000 */
[----:B------:R-:W0:Y:S01]  /*0b90*/  MUFU.SQRT R34, R34 ;  /* 0x0000002200227308 */ /* 0x000e220000002000 */
[----:B-1----:R-:W-:-:S07]  /*0ba0*/  FMUL R33, R39, R36 ;  /* 0x0000002427217220 */ /* 0x002fce0000400000 */
[----:B------:R-:W1:Y:S01]  /*0bb0*/  MUFU.SQRT R41, R41 ;  /* 0x0000002900297308 */ /* 0x000e620000002000 */
[----:B--2---:R-:W-:Y:S01]  /*0bc0*/  FMUL R36, R37, R18 ;  /* 0x0000001225247220 */ /* 0x004fe20000400000 */
[----:B------:R-:W-:Y:S02]  /*0bd0*/  FSEL R18, R43, 1, P5 ;  /* 0x3f8000002b127808 */ /* 0x000fe40002800000 */
[----:B------:R-:W-:-:S04]  /*0be0*/  FSETP.GT.AND P5, PT, R15, 8.50705917302346158658e+37, PT ;  /* 0x7e8000000f00780b */ /* 0x000fc80003fa4000 */
[----:B------:R-:W2:Y:S01]  /*0bf0*/  MUFU.RCP R19, R19 ;  /* 0x0000001300137308 */ /* 0x000ea20000001000 */
[----:B------:R-:W-:Y:S01]  /*0c00*/  @P3 FMUL R14, R14, 0.25 ;  /* 0x3e8000000e0e3820 */ /* 0x000fe20000400000 */
[----:B------:R-:W-:Y:S02]  /*0c10*/  FSEL R39, R43, 1, P3 ;  /* 0x3f8000002b277808 */ /* 0x000fe40001800000 */
[----:B------:R-:W-:Y:S01]  /*0c20*/  FSETP.GEU.AND P3, PT, R15, 1.175494350822287508e-38, PT ;  /* 0x008000000f00780b */ /* 0x000fe20003f6e000 */
[----:B------:R-:W-:Y:S01]  /*0c30*/  @!P2 FMUL R18, R18, 16777216 ;  /* 0x4b8000001212a820 */ /* 0x000fe20000400000 */
[----:B------:R-:W-:Y:S01]  /*0c40*/  @!P4 FMUL R14, R14, 16777216 ;  /* 0x4b8000000e0ec820 */ /* 0x000fe20000400000 */
[----:B------:R-:W-:Y:S01]  /*0c50*/  @!P4 FMUL R39, R39, 16777216 ;  /* 0x4b8000002727c820 */ /* 0x000fe20000400000 */
[----:B0-----:R-:W-:Y:S02]  /*0c60*/  FSETP.GT.AND P4, PT, R34, 8.50705917302346158658e+37, PT ;  /* 0x7e8000002200780b */ /* 0x001fe40003f84000 */
[----:B-1----:R-:W-:Y:S01]  /*0c70*/  FSETP.GT.AND P2, PT, R41, 8.50705917302346158658e+37, PT ;  /* 0x7e8000002900780b */ /* 0x002fe20003f44000 */
[----:B------:R-:W-:Y:S01]  /*0c80*/  @P5 FMUL R15, R15, 0.25 ;  /* 0x3e8000000f0f5820 */ /* 0x000fe20000400000 */
[----:B------:R-:W-:Y:S01]  /*0c90*/  FSETP.GEU.AND P6, PT, R41, 1.175494350822287508e-38, PT ;  /* 0x008000002900780b */ /* 0x000fe20003fce000 */
[----:B--2---:R-:W-:Y:S01]  /*0ca0*/  FMUL R37, R19, R18 ;  /* 0x0000001213257220 */ /* 0x004fe20000400000 */
[----:B------:R-:W-:-:S02]  /*0cb0*/  FSEL R18, R43, 1, P5 ;  /* 0x3f8000002b127808 */ /* 0x000fc40002800000 */
[C---:B------:R-:W-:Y:S01]  /*0cc0*/  FSETP.GEU.AND P5, PT, R34.reuse, 1.175494350822287508e-38, PT ;  /* 0x008000002200780b */ /* 0x040fe20003fae000 */
[----:B------:R-:W-:Y:S01]  /*0cd0*/  @!P3 FMUL R15, R15, 16777216 ;  /* 0x4b8000000f0fb820 */ /* 0x000fe20000400000 */
[----:B------:R-:W0:Y:S03]  /*0ce0*/  MUFU.RCP R38, R14 ;  /* 0x0000000e00267308 */ /* 0x000e260000001000 */
[----:B------:R-:W-:Y:S02]  /*0cf0*/  @P4 FMUL R34, R34, 0.25 ;  /* 0x3e80000022224820 */ /* 0x000fe40000400000 */
[----:B------:R-:W-:-:S03]  /*0d00*/  @P2 FMUL R41, R41, 0.25 ;  /* 0x3e80000029292820 */ /* 0x000fc60000400000 */
[----:B------:R-:W1:Y:S01]  /*0d10*/  MUFU.RCP R15, R15 ;  /* 0x0000000f000f7308 */ /* 0x000e620000001000 */
[----:B------:R-:W-:Y:S02]  /*0d20*/  @!P6 FMUL R41, R41, 16777216 ;  /* 0x4b8000002929e820 */ /* 0x000fe40000400000 */
[----:B------:R-:W-:Y:S01]  /*0d30*/  @!P5 FMUL R34, R34, 16777216 ;  /* 0x4b8000002222d820 */ /* 0x000fe20000400000 */
[----:B------:R-:W-:-:S04]  /*0d40*/  @!P3 FMUL R18, R18, 16777216 ;  /* 0x4b8000001212b820 */ /* 0x000fc80000400000 */
[----:B------:R-:W2:Y:S01]  /*0d50*/  MUFU.RCP R40, R41 ;  /* 0x0000002900287308 */ /* 0x000ea20000001000 */
[----:B0-----:R-:W-:Y:S01]  /*0d60*/  FMUL R38, R38, R39 ;  /* 0x0000002726267220 */ /* 0x001fe20000400000 */
[----:B------:R-:W-:-:S06]  /*0d70*/  FSEL R19, R43, 1, P2 ;  /* 0x3f8000002b137808 */ /* 0x000fcc0001000000 */
[----:B------:R-:W0:Y:S01]  /*0d80*/  MUFU.RCP R34, R34 ;  /* 0x0000002200227308 */ /* 0x000e220000001000 */
[----:B-1----:R-:W-:Y:S01]  /*0d90*/  FMUL R39, R15, R18 ;  /* 0x000000120f277220 */ /* 0x002fe20000400000 */
[----:B------:R-:W-:Y:S01]  /*0da0*/  FSEL R15, R43, 1, P4 ;  /* 0x3f8000002b0f7808 */ /* 0x000fe20002000000 */
[----:B------:R-:W-:Y:S01]  /*0db0*/  @!P6 FMUL R19, R19, 16777216 ;  /* 0x4b8000001313e820 */ /* 0x000fe20000400000 */
[----:B------:R-:W-:-:S03]  /*0dc0*/  LEA R18, P2, R12, UR6, 0x2 ;  /* 0x000000060c127c11 */ /* 0x000fc6000f8410ff */
[----:B------:R-:W-:Y:S01]  /*0dd0*/  @!P5 FMUL R15, R15, 16777216 ;  /* 0x4b8000000f0fd820 */ /* 0x000fe20000400000 */
[----:B--2---:R-:W-:Y:S01]  /*0de0*/  FMUL R40, R40, R19 ;  /* 0x0000001328287220 */ /* 0x004fe20000400000 */
[----:B------:R-:W-:Y:S02]  /*0df0*/  LEA.HI.X R19, R12, UR7, R13, 0x2, P2 ;  /* 0x000000070c137c11 */ /* 0x000fe400090f140d */
[----:B------:R-:W-:Y:S01]  /*0e00*/  CS2R R12, SRZ ;  /* 0x00000000000c7805 */ /* 0x000fe2000001ff00 */
[----:B0-----:R-:W-:Y:S01]  /*0e10*/  FMUL R41, R34, R15 ;  /* 0x0000000f22297220 */ /* 0x001fe20000400000 */
[----:B------:R-:W-:-:S06]  /*0e20*/  CS2R R14, SRZ ;  /* 0x00000000000e7805 */ /* 0x000fcc000001ff00 */
[----:B------:R0:W2:Y:S01]  /*0e30*/  @P0 LDG.E.128 R12, desc[UR4][R18.64+-0x150] ;  /* 0xfffeb004120c0981 */ /* 0x0000a2000c1e1d00 */
[----:B------:R-:W-:-:S05]  /*0e40*/  SEL R16, R16, RZ, P1 ;  /* 0x000000ff10107207 */ /* 0x000fca0000800000 */
[----:B------:R-:W-:-:S04]  /*0e50*/  FADD R16, R16, 9.9999997473787516356e-06 ;  /* 0x3727c5ac10107421 */ /* 0x000fc80000000000 */
[----:B------:R-:W1:Y:S01]  /*0e60*/  MUFU.SQRT R44, R16 ;  /* 0x00000010002c7308 */ /* 0x000e620000002000 */
[----:B0-----:R-:W-:Y:S02]  /*0e70*/  SEL R18, R17, RZ, P0 ;  /* 0x000000ff11127207 */ /* 0x001fe40000000000 */
[C---:B-1----:R-:W-:Y:S02]  /*0e80*/  FSETP.GT.AND P2, PT, R44.reuse, 8.50705917302346158658e+37, PT ;  /* 0x7e8000002c00780b */ /* 0x042fe40003f44000 */
[----:B------:R-:W-:Y:S02]  /*0e90*/  FSETP.GEU.AND P3, PT, R44, 1.175494350822287508e-38, PT ;  /* 0x008000002c00780b */ /* 0x000fe40003f6e000 */
[----:B------:R-:W-:Y:S02]  /*0ea0*/  FSEL R43, R43, 1, P2 ;  /* 0x3f8000002b2b7808 */ /* 0x000fe40001000000 */
[----:B------:R-:W-:Y:S01]  /*0eb0*/  CS2R R16, SRZ ;  /* 0x0000000000107805 */ /* 0x000fe2000001ff00 */
[----:B------:R-:W-:-:S06]  /*0ec0*/  IMAD.MOV.U32 R19, RZ, RZ, RZ ;  /* 0x000000ffff137224 */ /* 0x000fcc00078e00ff */
[----:B------:R-:W-:Y:S01]  /*0ed0*/  @P2 FMUL R44, R44, 0.25 ;  /* 0x3e8000002c2c2820 */ /* 0x000fe20000400000 */
[----:B------:R-:W-:-:S04]  /*0ee0*/  LEA R34, P2, R42, UR6, 0x2 ;  /* 0x000000062a227c11 */ /* 0x000fc8000f8410ff */
[----:B------:R-:W-:Y:S02]  /*0ef0*/  LEA.HI.X R35, R42, UR7, R35, 0x2, P2 ;  /* 0x000000072a237c11 */ /* 0x000fe400090f1423 */
[----:B--2---:R-:W-:-:S05]  /*0f00*/  SEL R13, R13, RZ, P0 ;  /* 0x000000ff0d0d7207 */ /* 0x004fca0000000000 */
[----:B------:R-:W-:Y:S01]  /*0f10*/  FADD R13, R13, -R18 ;  /* 0x800000120d0d7221 */ /* 0x000fe20000000000 */
[----:B------:R-:W-:-:S06]  /*0f20*/  IMAD.MOV.U32 R18, RZ, RZ, RZ ;  /* 0x000000ffff127224 */ /* 0x000fcc00078e00ff */
[----:B------:R-:W2:Y:S01]  /*0f30*/  @P1 LDG.E.128 R16, desc[UR4][R34.64+-0x150] ;  /* 0xfffeb00422101981 */ /* 0x000ea2000c1e1d00 */
[----:B------:R-:W-:Y:S02]  /*0f40*/  SEL R12, R12, RZ, P0 ;  /* 0x000000ff0c0c7207 */ /* 0x000fe40000000000 */
[----:B------:R-:W-:Y:S02]  /*0f50*/  SEL R45, R2, RZ, P0 ;  /* 0x000000ff022d7207 */ /* 0x000fe40000000000 */
[----:B------:R-:W-:Y:S02]  /*0f60*/  SEL R14, R14, RZ, P0 ;  /* 0x000000ff0e0e7207 */ /* 0x000fe40000000000 */
[----:B------:R-:W-:Y:S02]  /*0f70*/  SEL R3, R3, RZ, P0 ;  /* 0x000000ff03037207 */ /* 0x000fe40000000000 */
[----:B------:R-:W-:Y:S02]  /*0f80*/  SEL R15, R15, RZ, P0 ;  /* 0x000000ff0f0f7207 */ /* 0x000fe40000000000 */
[----:B------:R-:W-:Y:S01]  /*0f90*/  SEL R42, R4, RZ, P0 ;  /* 0x000000ff042a7207 */ /* 0x000fe20000000000 */
[----:B------:R-:W-:Y:S01]  /*0fa0*/  FADD R4, R12, -R45 ;  /* 0x8000002d0c047221 */ /* 0x000fe20000000000 */
[----:B------:R-:W-:Y:S01]  /*0fb0*/  FADD R2, R14, -R3 ;  /* 0x800000030e027221 */ /* 0x000fe20000000000 */
[----:B------:R-:W-:Y:S01]  /*0fc0*/  SEL R9, R9, RZ, P0 ;  /* 0x000000ff09097207 */ /* 0x000fe20000000000 */
[----:B------:R-:W-:Y:S01]  /*0fd0*/  @!P3 FMUL R44, R44, 16777216 ;  /* 0x4b8000002c2cb820 */ /* 0x000fe20000400000 */
[----:B------:R-:W-:Y:S01]  /*0fe0*/  FADD R3, R15, -R42 ;  /* 0x8000002a0f037221 */ /* 0x000fe20000000000 */
[----:B------:R-:W-:Y:S01]  /*0ff0*/  SEL R12, R25, RZ, P0 ;  /* 0x000000ff190c7207 */ /* 0x000fe20000000000 */
[----:B------:R-:W-:Y:S01]  /*1000*/  FMUL R4, R33, R4 ;  /* 0x0000000421047220 */ /* 0x000fe20000400000 */
[----:B------:R-:W-:Y:S01]  /*1010*/  SEL R10, R10, RZ, P0 ;  /* 0x000000ff0a0a7207 */ /* 0x000fe20000000000 */
[----:B------:R-:W-:Y:S01]  /*1020*/  FMUL R13, R36, R13 ;  /* 0x0000000d240d7220 */ /* 0x000fe20000400000 */
[----:B------:R-:W-:Y:S01]  /*1030*/  SEL R15, R26, RZ, P0 ;  /* 0x000000ff1a0f7207 */ /* 0x000fe20000000000 */
[----:B------:R-:W-:Y:S01]  /*1040*/  FMUL R2, R37, R2 ;  /* 0x0000000225027220 */ /* 0x000fe20000400000 */
[----:B------:R-:W-:-:S02]  /*1050*/  SEL R11, R11, RZ, P0 ;  /* 0x000000ff0b0b7207 */ /* 0x000fc40000000000 */
[----:B------:R-:W-:Y:S01]  /*1060*/  SEL R14, R27, RZ, P0 ;  /* 0x000000ff1b0e7207 */ /* 0x000fe20000000000 */
[----:B------:R-:W-:Y:S01]  /*1070*/  FFMA R4, R9, R4, R12 ;  /* 0x0000000409047223 */ /* 0x000fe2000000000c */
[----:B------:R-:W-:Y:S01]  /*1080*/  FFMA R9, R10, R13, R15 ;  /* 0x0000000d0a097223 */ /* 0x000fe2000000000f */
[----:B------:R-:W0:Y:S01]  /*1090*/  MUFU.RCP R44, R44 ;  /* 0x0000002c002c7308 */ /* 0x000e220000001000 */
[----:B------:R-:W-:Y:S01]  /*10a0*/  FMUL R38, R38, R3 ;  /* 0x0000000326267220 */ /* 0x000fe20000400000 */
[----:B------:R-:W-:Y:S02]  /*10b0*/  FFMA R10, R11, R2, R14 ;  /* 0x000000020b0a7223 */ /* 0x000fe4000000000e */
[----:B------:R-:W1:Y:S01]  /*10c0*/  LDC.64 R2, c[0x0][0x238] ;  /* 0x00008e00ff027b82 */ /* 0x000e620000000a00 */
[----:B------:R-:W-:Y:S02]  /*10d0*/  SEL R7, R7, RZ, P1 ;  /* 0x000000ff07077207 */ /* 0x000fe40000800000 */
[----:B------:R-:W-:Y:S01]  /*10e0*/  SEL R6, R6, RZ, P1 ;  /* 0x000000ff06067207 */ /* 0x000fe20000800000 */
[----:B------:R-:W-:Y:S01]  /*10f0*/  @!P3 FMUL R43, R43, 16777216 ;  /* 0x4b8000002b2bb820 */ /* 0x000fe20000400000 */
[----:B------:R-:W-:-:S02]  /*1100*/  SEL R11, R5, RZ, P1 ;  /* 0x000000ff050b7207 */ /* 0x000fc40000800000 */
[----:B------:R-:W-:Y:S02]  /*1110*/  SEL R13, R8, RZ, P1 ;  /* 0x000000ff080d7207 */ /* 0x000fe40000800000 */
[----:B------:R-:W-:Y:S02]  /*1120*/  SEL R15, R20, RZ, P0 ;  /* 0x000000ff140f7207 */ /* 0x000fe40000000000 */
[----:B------:R-:W-:Y:S01]  /*1130*/  SEL R28, R28, RZ, P0 ;  /* 0x000000ff1c1c7207 */ /* 0x000fe20000000000 */
[----:B0-----:R-:W-:Y:S01]  /*1140*/  FMUL R43, R44, R43 ;  /* 0x0000002b2c2b7220 */ /* 0x001fe20000400000 */
[----:B------:R-:W-:Y:S02]  /*1150*/  SEL R23, R23, RZ, P1 ;  /* 0x000000ff17177207 */ /* 0x000fe40000800000 */
[----:B------:R-:W-:Y:S01]  /*1160*/  SEL R21, R21, RZ, P1 ;  /* 0x000000ff15157207 */ /* 0x000fe20000800000 */
[----:B------:R-:W-:Y:S01]  /*1170*/  FFMA R5, R15, R38, R28 ;  /* 0x000000260f057223 */ /* 0x000fe2000000001c */
[----:B------:R-:W-:-:S02]  /*1180*/  SEL R22, R22, RZ, P1 ;  /* 0x000000ff16167207 */ /* 0x000fc40000800000 */
[----:B------:R-:W-:Y:S02]  /*1190*/  SEL R14, R29, RZ, P1 ;  /* 0x000000ff1d0e7207 */ /* 0x000fe40000800000 */
[----:B------:R-:W-:Y:S02]  /*11a0*/  SEL R32, R32, RZ, P1 ;  /* 0x000000ff20207207 */ /* 0x000fe40000800000 */
[----:B------:R-:W-:Y:S02]  /*11b0*/  FSETP.GEU.AND P2, PT, R5, RZ, PT ;  /* 0x000000ff0500720b */ /* 0x000fe40003f4e000 */
[----:B------:R-:W-:Y:S02]  /*11c0*/  FSETP.GEU.AND P3, PT, R10, RZ, PT ;  /* 0x000000ff0a00720b */ /* 0x000fe40003f6e000 */
[----:B------:R-:W-:Y:S02]  /*11d0*/  FSETP.GEU.AND P4, PT, R9, RZ, PT ;  /* 0x000000ff0900720b */ /* 0x000fe40003f8e000 */
[----:B------:R-:W-:Y:S01]  /*11e0*/  FSETP.GEU.AND P5, PT, R4, RZ, PT ;  /* 0x000000ff0400720b */ /* 0x000fe20003fae000 */
[----:B-1----:R-:W-:Y:S01]  /*11f0*/  IMAD.WIDE R2, R0, 0x4, R2 ;  /* 0x0000000400027825 */ /* 0x002fe200078e0202 */
[----:B------:R-:W-:-:S02]  /*1200*/  SEL R0, R5, RZ, P2 ;  /* 0x000000ff05007207 */ /* 0x000fc40001000000 */
[----:B------:R-:W-:Y:S02]  /*1210*/  SEL R10, R10, RZ, P3 ;  /* 0x000000ff0a0a7207 */ /* 0x000fe40001800000 */
[----:B------:R-:W-:Y:S02]  /*1220*/  SEL R5, R9, RZ, P4 ;  /* 0x000000ff09057207 */ /* 0x000fe40002000000 */
[----:B------:R-:W-:Y:S02]  /*1230*/  SEL R4, R4, RZ, P5 ;  /* 0x000000ff04047207 */ /* 0x000fe40002800000 */
[----:B------:R-:W-:Y:S02]  /*1240*/  SEL R5, R5, RZ, P0 ;  /* 0x000000ff05057207 */ /* 0x000fe40000000000 */
[----:B------:R-:W-:Y:S02]  /*1250*/  SEL R4, R4, RZ, P0 ;  /* 0x000000ff04047207 */ /* 0x000fe40000000000 */
[----:B--2---:R-:W-:-:S02]  /*1260*/  SEL R18, R18, RZ, P1 ;  /* 0x000000ff12127207 */ /* 0x004fc40000800000 */
[----:B------:R-:W-:Y:S02]  /*1270*/  SEL R17, R17, RZ, P1 ;  /* 0x000000ff11117207 */ /* 0x000fe40000800000 */
[----:B------:R-:W-:Y:S02]  /*1280*/  SEL R16, R16, RZ, P1 ;  /* 0x000000ff10107207 */ /* 0x000fe40000800000 */
[----:B------:R-:W-:Y:S01]  /*1290*/  SEL R12, R19, RZ, P1 ;  /* 0x000000ff130c7207 */ /* 0x000fe20000800000 */
[----:B------:R-:W-:Y:S01]  /*12a0*/  FADD R8, R18, -R7 ;  /* 0x8000000712087221 */ /* 0x000fe20000000000 */
[----:B------:R-:W-:Y:S01]  /*12b0*/  FADD R7, R17, -R6 ;  /* 0x8000000611077221 */ /* 0x000fe20000000000 */
[----:B------:R-:W-:Y:S02]  /*12c0*/  FADD R6, R16, -R11 ;  /* 0x8000000b10067221 */ /* 0x000fe40000000000 */
[----:B------:R-:W-:Y:S01]  /*12d0*/  FADD R12, R12, -R13 ;  /* 0x8000000d0c0c7221 */ /* 0x000fe20000000000 */
[----:B------:R-:W-:Y:S01]  /*12e0*/  SEL R16, R31, RZ, P1 ;  /* 0x000000ff1f107207 */ /* 0x000fe20000800000 */
[----:B------:R-:W-:Y:S01]  /*12f0*/  FMUL R8, R41, R8 ;  /* 0x0000000829087220 */ /* 0x000fe20000400000 */
[----:B------:R-:W-:Y:S01]  /*1300*/  SEL R11, R24, RZ, P1 ;  /* 0x000000ff180b7207 */ /* 0x000fe20000800000 */
[----:B------:R-:W-:Y:S01]  /*1310*/  FMUL R7, R40, R7 ;  /* 0x0000000728077220 */ /* 0x000fe20000400000 */
[----:B------:R-:W-:Y:S01]  /*1320*/  SEL R13, R30, RZ, P1 ;  /* 0x000000ff1e0d7207 */ /* 0x000fe20000800000 */
[----:B------:R-:W-:Y:S01]  /*1330*/  FMUL R6, R39, R6 ;  /* 0x0000000627067220 */ /* 0x000fe20000400000 */
[----:B------:R-:W-:Y:S01]  /*1340*/  FMUL R43, R43, R12 ;  /* 0x0000000c2b2b7220 */ /* 0x000fe20000400000 */
[----:B------:R-:W-:-:S02]  /*1350*/  FFMA R8, R23, R8, R16 ;  /* 0x0000000817087223 */ /* 0x000fc40000000010 */
[----:B------:R-:W-:Y:S01]  /*1360*/  FFMA R6, R21, R6, R14 ;  /* 0x0000000615067223 */ /* 0x000fe2000000000e */
[----:B------:R-:W-:Y:S01]  /*1370*/  FFMA R7, R22, R7, R13 ;  /* 0x0000000716077223 */ /* 0x000fe2000000000d */
[----:B------:R-:W-:Y:S01]  /*1380*/  FFMA R32, R11, R43, R32 ;  /* 0x0000002b0b207223 */ /* 0x000fe20000000020 */
[----:B------:R-:W-:Y:S02]  /*1390*/  FSETP.GEU.AND P3, PT, R8, RZ, PT ;  /* 0x000000ff0800720b */ /* 0x000fe40003f6e000 */
[----:B------:R-:W-:Y:S02]  /*13a0*/  FSETP.GEU.AND P5, PT, R6, RZ, PT ;  /* 0x000000ff0600720b */ /* 0x000fe40003fae000 */
[----:B------:R-:W-:Y:S02]  /*13b0*/  FSETP.GEU.AND P4, PT, R7, RZ, PT ;  /* 0x000000ff0700720b */ /* 0x000fe40003f8e000 */
[----:B------:R-:W-:Y:S02]  /*13c0*/  FSETP.GEU.AND P2, PT, R32, RZ, PT ;  /* 0x000000ff2000720b */ /* 0x000fe40003f4e000 */
[----:B------:R-:W-:-:S02]  /*13d0*/  SEL R11, R8, RZ, P3 ;  /* 0x000000ff080b7207 */ /* 0x000fc40001800000 */
[----:B------:R-:W-:Y:S02]  /*13e0*/  SEL R9, R7, RZ, P4 ;  /* 0x000000ff07097207 */ /* 0x000fe40002000000 */
[----:B------:R-:W-:Y:S02]  /*13f0*/  SEL R8, R6, RZ, P5 ;  /* 0x000000ff06087207 */ /* 0x000fe40002800000 */
[----:B------:R-:W-:Y:S02]  /*1400*/  SEL R32, R32, RZ, P2 ;  /* 0x000000ff20207207 */ /* 0x000fe40001000000 */
[----:B------:R-:W-:Y:S02]  /*1410*/  SEL R6, R10, RZ, P0 ;  /* 0x000000ff0a067207 */ /* 0x000fe40000000000 */
[----:B------:R-:W-:Y:S02]  /*1420*/  SEL R10, R11, RZ, P1 ;  /* 0x000000ff0b0a7207 */ /* 0x000fe40000800000 */
[----:B------:R-:W-:-:S02]  /*1430*/  SEL R7, R0, RZ, P0 ;  /* 0x000000ff00077207 */ /* 0x000fc40000000000 */
[----:B------:R-:W-:Y:S02]  /*1440*/  SEL R9, R9, RZ, P1 ;  /* 0x000000ff09097207 */ /* 0x000fe40000800000 */
[----:B------:R-:W-:Y:S02]  /*1450*/  SEL R8, R8, RZ, P1 ;  /* 0x000000ff08087207 */ /* 0x000fe40000800000 */
[----:B------:R-:W-:Y:S01]  /*1460*/  SEL R11, R32, RZ, P1 ;  /* 0x000000ff200b7207 */ /* 0x000fe20000800000 */
[----:B------:R-:W-:Y:S04]  /*1470*/  STG.E.128 desc[UR4][R2.64], R4 ;  /* 0x0000000402007986 */ /* 0x000fe8000c101d04 */
[----:B------:R-:W-:Y:S01]  /*1480*/  STG.E.128 desc[UR4][R2.64+0x800], R8 ;  /* 0x0008000802007986 */ /* 0x000fe2000c101d04 */
[----:B------:R-:W-:Y:S05]  /*1490*/  EXIT ;  /* 0x000000000000794d */ /* 0x000fea0003800000 */
.L_x_0:
[----:B------:R-:W-:-:S00]  /*14a0*/  BRA `(.L_x_0) ;  /* 0xfffffffc00fc7947 */ /* 0x000fc0000383ffff */
[----:B------:R-:W-:-:S00]  /*14b0*/  NOP ;  /* 0x0000000000007918 */ /* 0x000fc00000000000 */
        /* <DEDUP_REMOVED lines=12> */
.L_x_1:


//--------------------- .nv.global.init           --------------------------
	.section	.nv.global.init,"aw",@progbits
.nv.global.init:
	.type		_$_str,@object
	.size		_$_str,(_$_str_$_2 - _$_str)
_$_str:
        /*0000*/ 	.byte	0x5f, 0x5f, 0x43, 0x55, 0x44, 0x41, 0x5f, 0x46, 0x54, 0x5a, 0x00
	.type		_$_str_$_2,@object
	.size		_$_str_$_2,(.L_1 - _$_str_$_2)
_$_str_$_2:
        /*000b*/ 	.byte	0x5f, 0x5f, 0x43, 0x55, 0x44, 0x41, 0x5f, 0x50, 0x52, 0x45, 0x43, 0x5f, 0x53, 0x51, 0x52, 0x54
        /*001b*/ 	.byte	0x00
.L_1:


//--------------------- .nv.constant0.triton_poi_fused__native_batch_norm_legit_no_training_constant_pad_nd_relu_10 --------------------------
	.section	.nv.constant0.triton_poi_fused__native_batch_norm_legit_no_training_constant_pad_nd_relu_10,"a",@progbits
	.sectionflags	@""
	.align	4
.nv.constant0.triton_poi_fused__native_batch_norm_legit_no_training_constant_pad_nd_relu_10:
	.zero		580
